//
// Generated by NVIDIA NVVM Compiler
//
// Compiler Build ID: CL-36424714
// Cuda compilation tools, release 13.0, V13.0.88
// Based on NVVM 20.0.0
//

.version 9.0
.target sm_100
.address_size 64

	// .globl	_Z6matmulPfS_S_i

.visible .entry _Z6matmulPfS_S_i(
	.param .u64 .ptr .align 1 _Z6matmulPfS_S_i_param_0,
	.param .u64 .ptr .align 1 _Z6matmulPfS_S_i_param_1,
	.param .u64 .ptr .align 1 _Z6matmulPfS_S_i_param_2,
	.param .u32 _Z6matmulPfS_S_i_param_3
)
{
	.reg .pred 	%p<10>;
	.reg .b32 	%r<41>;
	.reg .b32 	%f<66>;
	.reg .b64 	%rd<66>;

	ld.param.u64 	%rd15, [_Z6matmulPfS_S_i_param_0];
	ld.param.u64 	%rd16, [_Z6matmulPfS_S_i_param_1];
	ld.param.u64 	%rd14, [_Z6matmulPfS_S_i_param_2];
	ld.param.u32 	%r17, [_Z6matmulPfS_S_i_param_3];
	cvta.to.global.u64 	%rd1, %rd16;
	cvta.to.global.u64 	%rd2, %rd15;
	mov.u32 	%r18, %ctaid.x;
	mov.u32 	%r19, %ntid.x;
	mov.u32 	%r20, %tid.x;
	mad.lo.s32 	%r1, %r18, %r19, %r20;
	mov.u32 	%r21, %ctaid.y;
	mov.u32 	%r22, %ntid.y;
	mov.u32 	%r23, %tid.y;
	mad.lo.s32 	%r2, %r21, %r22, %r23;
	max.s32 	%r24, %r2, %r1;
	setp.ge.s32 	%p1, %r24, %r17;
	@%p1 bra 	$L__BB0_13;
	cvta.to.global.u64 	%rd17, %rd14;
	mul.lo.s32 	%r3, %r17, %r2;
	add.s32 	%r26, %r3, %r1;
	mul.wide.s32 	%rd18, %r26, 4;
	add.s64 	%rd3, %rd17, %rd18;
	ld.global.f32 	%f65, [%rd3];
	and.b32  	%r4, %r17, 7;
	setp.lt.u32 	%p2, %r17, 8;
	mov.b32 	%r39, 0;
	@%p2 bra 	$L__BB0_4;
	and.b32  	%r27, %r17, 2147483640;
	neg.s32 	%r37, %r27;
	mul.wide.s32 	%rd19, %r17, 4;
	add.s64 	%rd4, %rd1, %rd19;
	mul.wide.s32 	%rd20, %r17, 8;
	add.s64 	%rd5, %rd1, %rd20;
	mul.wide.s32 	%rd21, %r17, 12;
	add.s64 	%rd6, %rd1, %rd21;
	mul.wide.s32 	%rd22, %r17, 16;
	add.s64 	%rd7, %rd1, %rd22;
	mul.wide.s32 	%rd23, %r17, 20;
	add.s64 	%rd8, %rd1, %rd23;
	mul.wide.s32 	%rd24, %r17, 24;
	add.s64 	%rd9, %rd1, %rd24;
	mul.wide.s32 	%rd25, %r17, 28;
	add.s64 	%rd10, %rd1, %rd25;
	mul.wide.u32 	%rd26, %r3, 4;
	add.s64 	%rd27, %rd26, %rd2;
	add.s64 	%rd65, %rd27, 16;
	mov.u32 	%r36, %r1;
$L__BB0_3:
	.pragma "nounroll";
	and.b32  	%r39, %r17, 2147483640;
	mul.wide.s32 	%rd28, %r36, 4;
	add.s64 	%rd29, %rd4, %rd28;
	add.s64 	%rd30, %rd5, %rd28;
	add.s64 	%rd31, %rd6, %rd28;
	add.s64 	%rd32, %rd7, %rd28;
	add.s64 	%rd33, %rd8, %rd28;
	add.s64 	%rd34, %rd9, %rd28;
	add.s64 	%rd35, %rd10, %rd28;
	add.s64 	%rd36, %rd1, %rd28;
	ld.global.f32 	%f15, [%rd65+-16];
	ld.global.f32 	%f16, [%rd36];
	fma.rn.f32 	%f17, %f15, %f16, %f65;
	ld.global.f32 	%f18, [%rd65+-12];
	ld.global.f32 	%f19, [%rd29];
	fma.rn.f32 	%f20, %f18, %f19, %f17;
	ld.global.f32 	%f21, [%rd65+-8];
	ld.global.f32 	%f22, [%rd30];
	fma.rn.f32 	%f23, %f21, %f22, %f20;
	ld.global.f32 	%f24, [%rd65+-4];
	ld.global.f32 	%f25, [%rd31];
	fma.rn.f32 	%f26, %f24, %f25, %f23;
	ld.global.f32 	%f27, [%rd65];
	ld.global.f32 	%f28, [%rd32];
	fma.rn.f32 	%f29, %f27, %f28, %f26;
	ld.global.f32 	%f30, [%rd65+4];
	ld.global.f32 	%f31, [%rd33];
	fma.rn.f32 	%f32, %f30, %f31, %f29;
	ld.global.f32 	%f33, [%rd65+8];
	ld.global.f32 	%f34, [%rd34];
	fma.rn.f32 	%f35, %f33, %f34, %f32;
	ld.global.f32 	%f36, [%rd65+12];
	ld.global.f32 	%f37, [%rd35];
	fma.rn.f32 	%f65, %f36, %f37, %f35;
	add.s32 	%r37, %r37, 8;
	shl.b32 	%r28, %r17, 3;
	add.s32 	%r36, %r36, %r28;
	add.s64 	%rd65, %rd65, 32;
	setp.ne.s32 	%p3, %r37, 0;
	@%p3 bra 	$L__BB0_3;
$L__BB0_4:
	setp.eq.s32 	%p4, %r4, 0;
	@%p4 bra 	$L__BB0_12;
	and.b32  	%r12, %r17, 3;
	setp.lt.u32 	%p5, %r4, 4;
	@%p5 bra 	$L__BB0_7;
	add.s32 	%r29, %r39, %r3;
	mul.wide.u32 	%rd37, %r29, 4;
	add.s64 	%rd38, %rd2, %rd37;
	ld.global.f32 	%f39, [%rd38];
	mad.lo.s32 	%r30, %r39, %r17, %r1;
	mul.wide.s32 	%rd39, %r30, 4;
	add.s64 	%rd40, %rd1, %rd39;
	ld.global.f32 	%f40, [%rd40];
	fma.rn.f32 	%f41, %f39, %f40, %f65;
	cvt.u64.u32 	%rd41, %r3;
	cvt.u64.u32 	%rd42, %r39;
	add.s64 	%rd43, %rd42, %rd41;
	shl.b64 	%rd44, %rd43, 2;
	add.s64 	%rd45, %rd2, %rd44;
	ld.global.f32 	%f42, [%rd45+4];
	mul.wide.s32 	%rd46, %r17, 4;
	add.s64 	%rd47, %rd40, %rd46;
	ld.global.f32 	%f43, [%rd47];
	fma.rn.f32 	%f44, %f42, %f43, %f41;
	ld.global.f32 	%f45, [%rd45+8];
	add.s64 	%rd48, %rd47, %rd46;
	ld.global.f32 	%f46, [%rd48];
	fma.rn.f32 	%f47, %f45, %f46, %f44;
	ld.global.f32 	%f48, [%rd45+12];
	add.s64 	%rd49, %rd48, %rd46;
	ld.global.f32 	%f49, [%rd49];
	fma.rn.f32 	%f65, %f48, %f49, %f47;
	add.s32 	%r39, %r39, 4;
$L__BB0_7:
	setp.eq.s32 	%p6, %r12, 0;
	@%p6 bra 	$L__BB0_12;
	setp.eq.s32 	%p7, %r12, 1;
	@%p7 bra 	$L__BB0_10;
	add.s32 	%r31, %r39, %r3;
	mul.wide.u32 	%rd50, %r31, 4;
	add.s64 	%rd51, %rd2, %rd50;
	ld.global.f32 	%f51, [%rd51];
	mad.lo.s32 	%r32, %r39, %r17, %r1;
	mul.wide.s32 	%rd52, %r32, 4;
	add.s64 	%rd53, %rd1, %rd52;
	ld.global.f32 	%f52, [%rd53];
	fma.rn.f32 	%f53, %f51, %f52, %f65;
	cvt.u64.u32 	%rd54, %r3;
	cvt.u64.u32 	%rd55, %r39;
	add.s64 	%rd56, %rd55, %rd54;
	shl.b64 	%rd57, %rd56, 2;
	add.s64 	%rd58, %rd2, %rd57;
	ld.global.f32 	%f54, [%rd58+4];
	mul.wide.s32 	%rd59, %r17, 4;
	add.s64 	%rd60, %rd53, %rd59;
	ld.global.f32 	%f55, [%rd60];
	fma.rn.f32 	%f65, %f54, %f55, %f53;
	add.s32 	%r39, %r39, 2;
$L__BB0_10:
	and.b32  	%r33, %r17, 1;
	setp.eq.b32 	%p8, %r33, 1;
	not.pred 	%p9, %p8;
	@%p9 bra 	$L__BB0_12;
	add.s32 	%r34, %r39, %r3;
	mul.wide.u32 	%rd61, %r34, 4;
	add.s64 	%rd62, %rd2, %rd61;
	ld.global.f32 	%f56, [%rd62];
	mad.lo.s32 	%r35, %r39, %r17, %r1;
	mul.wide.s32 	%rd63, %r35, 4;
	add.s64 	%rd64, %rd1, %rd63;
	ld.global.f32 	%f57, [%rd64];
	fma.rn.f32 	%f65, %f56, %f57, %f65;
$L__BB0_12:
	st.global.f32 	[%rd3], %f65;
$L__BB0_13:
	ret;

}


// ===== COMPILED SASS (sm_100) =====

	.target	sm_100

	.elftype	@"ET_EXEC"


//--------------------- .note.nv.tkinfo           --------------------------
	.section	.note.nv.tkinfo,"",@"SHT_NOTE"
	.sectionflags	@"SHF_NOTE_NV_TKINFO"
	.tkinfo
        /*0018*/ 	.word	0x00000002
        /*0030*/ 	.string	""
        /*0030*/ 	.string	"ptxas"
        /*0030*/ 	.string	"Cuda compilation tools, release 13.0, V13.0.88"
        /*0030*/ 	.string	"Build cuda_13.0.r13.0/compiler.36424714_0"
        /*0030*/ 	.string	"-arch sm_100 -m 64 "



//--------------------- .note.nv.cuinfo           --------------------------
	.section	.note.nv.cuinfo,"",@"SHT_NOTE"
	.sectionflags	@"SHF_NOTE_NV_CUINFO"
        /*0018*/ 	.short	0x0002
        /*001a*/ 	.short	0x0064
        /*001c*/ 	.short	0x0082
	.zero		2


//--------------------- .nv.info                  --------------------------
	.section	.nv.info,"",@"SHT_CUDA_INFO"
	.align	4


	//----- nvinfo : EIATTR_REGCOUNT
	.align		4
        /*0000*/ 	.byte	0x04, 0x2f
        /*0002*/ 	.short	(.L_1 - .L_0)
	.align		4
.L_0:
        /*0004*/ 	.word	index@(_Z6matmulPfS_S_i)
        /*0008*/ 	.word	0x00000020


	//----- nvinfo : EIATTR_FRAME_SIZE
	.align		4
.L_1:
        /*000c*/ 	.byte	0x04, 0x11
        /*000e*/ 	.short	(.L_3 - .L_2)
	.align		4
.L_2:
        /*0010*/ 	.word	index@(_Z6matmulPfS_S_i)
        /*0014*/ 	.word	0x00000000


	//----- nvinfo : EIATTR_MIN_STACK_SIZE
	.align		4
.L_3:
        /*0018*/ 	.byte	0x04, 0x12
        /*001a*/ 	.short	(.L_5 - .L_4)
	.align		4
.L_4:
        /*001c*/ 	.word	index@(_Z6matmulPfS_S_i)
        /*0020*/ 	.word	0x00000000
.L_5:


//--------------------- .nv.compat                --------------------------
	.section	.nv.compat,"",@"SHT_CUDA_COMPAT_INFO"
	.align	4
        /*0000*/ 	.byte	0x02, 0x09, 0x00, 0x00, 0x02, 0x02, 0x01, 0x00, 0x02, 0x05, 0x05, 0x00, 0x03, 0x07, 0x01, 0x01
        /*0010*/ 	.byte	0x02, 0x03, 0x00, 0x00, 0x02, 0x06, 0x01, 0x00, 0x04, 0x0b, 0x08, 0x00, 0x09, 0x00, 0x00, 0x00
        /*0020*/ 	.byte	0x00, 0x00, 0x00, 0x00


//--------------------- .nv.info._Z6matmulPfS_S_i --------------------------
	.section	.nv.info._Z6matmulPfS_S_i,"",@"SHT_CUDA_INFO"
	.sectionflags	@""
	.align	4


	//----- nvinfo : EIATTR_CUDA_API_VERSION
	.align		4
        /*0000*/ 	.byte	0x04, 0x37
        /*0002*/ 	.short	(.L_7 - .L_6)
.L_6:
        /*0004*/ 	.word	0x00000082


	//----- nvinfo : EIATTR_KPARAM_INFO
	.align		4
.L_7:
        /*0008*/ 	.byte	0x04, 0x17
        /*000a*/ 	.short	(.L_9 - .L_8)
.L_8:
        /*000c*/ 	.word	0x00000000
        /*0010*/ 	.short	0x0003
        /*0012*/ 	.short	0x0018
        /*0014*/ 	.byte	0x00, 0xf0, 0x11, 0x00


	//----- nvinfo : EIATTR_KPARAM_INFO
	.align		4
.L_9:
        /*0018*/ 	.byte	0x04, 0x17
        /*001a*/ 	.short	(.L_11 - .L_10)
.L_10:
        /*001c*/ 	.word	0x00000000
        /*0020*/ 	.short	0x0002
        /*0022*/ 	.short	0x0010
        /*0024*/ 	.byte	0x00, 0xf5, 0x21, 0x00


	//----- nvinfo : EIATTR_KPARAM_INFO
	.align		4
.L_11:
        /*0028*/ 	.byte	0x04, 0x17
        /*002a*/ 	.short	(.L_13 - .L_12)
.L_12:
        /*002c*/ 	.word	0x00000000
        /*0030*/ 	.short	0x0001
        /*0032*/ 	.short	0x0008
        /*0034*/ 	.byte	0x00, 0xf5, 0x21, 0x00


	//----- nvinfo : EIATTR_KPARAM_INFO
	.align		4
.L_13:
        /*0038*/ 	.byte	0x04, 0x17
        /*003a*/ 	.short	(.L_15 - .L_14)
.L_14:
        /*003c*/ 	.word	0x00000000
        /*0040*/ 	.short	0x0000
        /*0042*/ 	.short	0x0000
        /*0044*/ 	.byte	0x00, 0xf5, 0x21, 0x00


	//----- nvinfo : EIATTR_SPARSE_MMA_MASK
	.align		4
.L_15:
        /*0048*/ 	.byte	0x03, 0x50
        /*004a*/ 	.short	0x0000


	//----- nvinfo : EIATTR_MAXREG_COUNT
	.align		4
        /*004c*/ 	.byte	0x03, 0x1b
        /*004e*/ 	.short	0x00ff


	//----- nvinfo : EIATTR_MERCURY_ISA_VERSION
	.align		4
        /*0050*/ 	.byte	0x03, 0x5f
        /*0052*/ 	.short	0x0101


	//----- nvinfo : EIATTR_VRC_CTA_INIT_COUNT
	.align		4
        /*0054*/ 	.byte	0x02, 0x4a
	.zero		1
	.zero		1


	//----- nvinfo : EIATTR_EXIT_INSTR_OFFSETS
	.align		4
        /*0058*/ 	.byte	0x04, 0x1c
        /*005a*/ 	.short	(.L_17 - .L_16)


	//   ....[0]....
.L_16:
        /*005c*/ 	.word	0x000000c0


	//   ....[1]....
        /*0060*/ 	.word	0x00000ac0


	//----- nvinfo : EIATTR_CBANK_PARAM_SIZE
	.align		4
.L_17:
        /*0064*/ 	.byte	0x03, 0x19
        /*0066*/ 	.short	0x001c


	//----- nvinfo : EIATTR_PARAM_CBANK
	.align		4
        /*0068*/ 	.byte	0x04, 0x0a
        /*006a*/ 	.short	(.L_19 - .L_18)
	.align		4
.L_18:
        /*006c*/ 	.word	index@(.nv.constant0._Z6matmulPfS_S_i)
        /*0070*/ 	.short	0x0380
        /*0072*/ 	.short	0x001c


	//----- nvinfo : EIATTR_SW_WAR
	.align		4
.L_19:
        /*0074*/ 	.byte	0x04, 0x36
        /*0076*/ 	.short	(.L_21 - .L_20)
.L_20:
        /*0078*/ 	.word	0x00000008
.L_21:


//--------------------- .nv.callgraph             --------------------------
	.section	.nv.callgraph,"",@"SHT_CUDA_CALLGRAPH"
	.align	4
	.sectionentsize	8
	.align		4
        /*0000*/ 	.word	0x00000000
	.align		4
        /*0004*/ 	.word	0xffffffff
	.align		4
        /*0008*/ 	.word	0x00000000
	.align		4
        /*000c*/ 	.word	0xfffffffe
	.align		4
        /*0010*/ 	.word	0x00000000
	.align		4
        /*0014*/ 	.word	0xfffffffd
	.align		4
        /*0018*/ 	.word	0x00000000
	.align		4
        /*001c*/ 	.word	0xfffffffc


//--------------------- .text._Z6matmulPfS_S_i    --------------------------
	.section	.text._Z6matmulPfS_S_i,"ax",@progbits
	.align	128
        .global         _Z6matmulPfS_S_i
        .type           _Z6matmulPfS_S_i,@function
        .size           _Z6matmulPfS_S_i,(.L_x_5 - _Z6matmulPfS_S_i)
        .other          _Z6matmulPfS_S_i,@"STO_CUDA_ENTRY STV_DEFAULT"
_Z6matmulPfS_S_i:
.text._Z6matmulPfS_S_i:
[----:B------:R-:W-:Y:S01]  /*0000*/  LDC R1, c[0x0][0x37c] ;  /* 0x0000df00ff017b82 */ /* 0x000fe20000000800 */
[----:B------:R-:W0:Y:S07]  /*0010*/  S2R R3, SR_TID.X ;  /* 0x0000000000037919 */ /* 0x000e2e0000002100 */
[----:B------:R-:W0:Y:S01]  /*0020*/  LDC R0, c[0x0][0x360] ;  /* 0x0000d800ff007b82 */ /* 0x000e220000000800 */
[----:B------:R-:W1:Y:S01]  /*0030*/  LDCU UR18, c[0x0][0x398] ;  /* 0x00007300ff1277ac */ /* 0x000e620008000800 */
[----:B------:R-:W2:Y:S06]  /*0040*/  S2R R2, SR_TID.Y ;  /* 0x0000000000027919 */ /* 0x000eac0000002200 */
[----:B------:R-:W0:Y:S08]  /*0050*/  S2UR UR4, SR_CTAID.X ;  /* 0x00000000000479c3 */ /* 0x000e300000002500 */
[----:B------:R-:W2:Y:S08]  /*0060*/  S2UR UR5, SR_CTAID.Y ;  /* 0x00000000000579c3 */ /* 0x000eb00000002600 */
[----:B------:R-:W2:Y:S01]  /*0070*/  LDC R15, c[0x0][0x364] ;  /* 0x0000d900ff0f7b82 */ /* 0x000ea20000000800 */
[----:B0-----:R-:W-:-:S02]  /*0080*/  IMAD R0, R0, UR4, R3 ;  /* 0x0000000400007c24 */ /* 0x001fc4000f8e0203 */
[----:B--2---:R-:W-:-:S05]  /*0090*/  IMAD R15, R15, UR5, R2 ;  /* 0x000000050f0f7c24 */ /* 0x004fca000f8e0202 */
[----:B------:R-:W-:-:S04]  /*00a0*/  VIMNMX R2, PT, PT, R0, R15, !PT ;  /* 0x0000000f00027248 */ /* 0x000fc80007fe0100 */
[----:B-1----:R-:W-:-:S13]  /*00b0*/  ISETP.GE.AND P0, PT, R2, UR18, PT ;  /* 0x0000001202007c0c */ /* 0x002fda000bf06270 */
[----:B------:R-:W-:Y:S05]  /*00c0*/  @P0 EXIT ;  /* 0x000000000000094d */ /* 0x000fea0003800000 */
[----:B------:R-:W0:Y:S01]  /*00d0*/  LDC.64 R2, c[0x0][0x390] ;  /* 0x0000e400ff027b82 */ /* 0x000e220000000a00 */
[----:B------:R-:W1:Y:S01]  /*00e0*/  LDCU.64 UR16, c[0x0][0x358] ;  /* 0x00006b00ff1077ac */ /* 0x000e620008000a00 */
[----:B------:R-:W-:-:S05]  /*00f0*/  IMAD R15, R15, UR18, RZ ;  /* 0x000000120f0f7c24 */ /* 0x000fca000f8e02ff */
[----:B------:R-:W-:-:S05]  /*0100*/  IADD3 R5, PT, PT, R0, R15, RZ ;  /* 0x0000000f00057210 */ /* 0x000fca0007ffe0ff */
[----:B0-----:R-:W-:-:S05]  /*0110*/  IMAD.WIDE R2, R5, 0x4, R2 ;  /* 0x0000000405027825 */ /* 0x001fca00078e0202 */
[----:B-1----:R0:W5:Y:S01]  /*0120*/  LDG.E R17, desc[UR16][R2.64] ;  /* 0x0000001002117981 */ /* 0x002162000c1e1900 */
[----:B------:R-:W-:Y:S01]  /*0130*/  UISETP.GE.U32.AND UP0, UPT, UR18, 0x8, UPT ;  /* 0x000000081200788c */ /* 0x000fe2000bf06070 */
[----:B------:R-:W-:-:S08]  /*0140*/  UMOV UR4, URZ ;  /* 0x000000ff00047c82 */ /* 0x000fd00008000000 */
[----:B0-----:R-:W-:Y:S05]  /*0150*/  BRA.U !UP0, `(.L_x_0) ;  /* 0x0000000508107547 */ /* 0x001fea000b800000 */
[----:B------:R-:W0:Y:S01]  /*0160*/  LDCU.128 UR20, c[0x0][0x380] ;  /* 0x00007000ff1477ac */ /* 0x000e220008000c00 */
[----:B------:R-:W-:Y:S01]  /*0170*/  MOV R16, R0 ;  /* 0x0000000000107202 */ /* 0x000fe20000000f00 */
[----:B------:R-:W-:-:S04]  /*0180*/  ULOP3.LUT UR4, UR18, 0x7ffffff8, URZ, 0xc0, !UPT ;  /* 0x7ffffff812047892 */ /* 0x000fc8000f8ec0ff */
[----:B------:R-:W-:Y:S01]  /*0190*/  UIADD3 UR4, UPT, UPT, -UR4, URZ, URZ ;  /* 0x000000ff04047290 */ /* 0x000fe2000fffe1ff */
[----:B0-----:R-:W-:Y:S01]  /*01a0*/  MOV R4, UR20 ;  /* 0x0000001400047c02 */ /* 0x001fe20008000f00 */
[----:B------:R-:W-:Y:S01]  /*01b0*/  UIMAD.WIDE UR6, UR18, 0xc, UR22 ;  /* 0x0000000c120678a5 */ /* 0x000fe2000f8e0216 */
[----:B------:R-:W-:Y:S01]  /*01c0*/  MOV R5, UR21 ;  /* 0x0000001500057c02 */ /* 0x000fe20008000f00 */
[----:B------:R-:W-:Y:S02]  /*01d0*/  UIMAD.WIDE UR8, UR18, 0x10, UR22 ;  /* 0x00000010120878a5 */ /* 0x000fe4000f8e0216 */
[----:B------:R-:W-:Y:S01]  /*01e0*/  UIMAD.WIDE UR10, UR18, 0x14, UR22 ;  /* 0x00000014120a78a5 */ /* 0x000fe2000f8e0216 */
[----:B------:R-:W-:Y:S01]  /*01f0*/  IMAD.WIDE.U32 R4, R15, 0x4, R4 ;  /* 0x000000040f047825 */ /* 0x000fe200078e0004 */
[----:B------:R-:W-:Y:S02]  /*0200*/  UIMAD.WIDE UR12, UR18, 0x18, UR22 ;  /* 0x00000018120c78a5 */ /* 0x000fe4000f8e0216 */
[----:B------:R-:W-:Y:S01]  /*0210*/  UIMAD.WIDE UR14, UR18, 0x1c, UR22 ;  /* 0x0000001c120e78a5 */ /* 0x000fe2000f8e0216 */
[----:B------:R-:W-:-:S04]  /*0220*/  IADD3 R8, P0, PT, R4, 0x10, RZ ;  /* 0x0000001004087810 */ /* 0x000fc80007f1e0ff */
[----:B------:R-:W-:-:S09]  /*0230*/  IADD3.X R9, PT, PT, RZ, R5, RZ, P0, !PT ;  /* 0x00000005ff097210 */ /* 0x000fd200007fe4ff */
.L_x_1:
[----:B------:R-:W-:Y:S01]  /*0240*/  HFMA2 R5, -RZ, RZ, 0, 2.384185791015625e-07 ;  /* 0x00000004ff057431 */ /* 0x000fe200000001ff */
[----:B------:R-:W-:Y:S02]  /*0250*/  UIMAD.WIDE UR24, UR18, 0x4, UR22 ;  /* 0x00000004121878a5 */ /* 0x000fe4000f8e0216 */
[----:B------:R-:W-:Y:S01]  /*0260*/  UIMAD.WIDE UR20, UR18, 0x8, UR22 ;  /* 0x00000008121478a5 */ /* 0x000fe2000f8e0216 */
[----:B------:R-:W-:-:S03]  /*0270*/  HFMA2 R13, -RZ, RZ, 0, 2.384185791015625e-07 ;  /* 0x00000004ff0d7431 */ /* 0x000fc600000001ff */
[----:B------:R-:W-:Y:S01]  /*0280*/  MOV R26, UR24 ;  /* 0x00000018001a7c02 */ /* 0x000fe20008000f00 */
[----:B------:R-:W-:Y:S01]  /*0290*/  IMAD.U32 R27, RZ, RZ, UR25 ;  /* 0x00000019ff1b7e24 */ /* 0x000fe2000f8e00ff */
[----:B------:R-:W-:Y:S01]  /*02a0*/  MOV R6, UR20 ;  /* 0x0000001400067c02 */ /* 0x000fe20008000f00 */
[----:B------:R-:W-:Y:S01]  /*02b0*/  IMAD.WIDE R4, R16, R5, UR22 ;  /* 0x0000001610047e25 */ /* 0x000fe2000f8e0205 */
[----:B------:R-:W-:-:S04]  /*02c0*/  MOV R7, UR21 ;  /* 0x0000001500077c02 */ /* 0x000fc80008000f00 */
[----:B------:R0:W2:Y:S01]  /*02d0*/  LDG.E R14, desc[UR16][R4.64] ;  /* 0x00000010040e7981 */ /* 0x0000a2000c1e1900 */
[----:B------:R-:W-:-:S04]  /*02e0*/  IMAD.WIDE R26, R16, 0x4, R26 ;  /* 0x00000004101a7825 */ /* 0x000fc800078e021a */
[C---:B------:R-:W-:Y:S01]  /*02f0*/  IMAD.WIDE R10, R16.reuse, 0x4, R6 ;  /* 0x00000004100a7825 */ /* 0x040fe200078e0206 */
[----:B------:R1:W3:Y:S01]  /*0300*/  LDG.E R23, desc[UR16][R26.64] ;  /* 0x000000101a177981 */ /* 0x0002e2000c1e1900 */
[----:B0-----:R-:W-:Y:S02]  /*0310*/  MOV R4, R8 ;  /* 0x0000000800047202 */ /* 0x001fe40000000f00 */
[----:B------:R-:W-:Y:S01]  /*0320*/  MOV R5, R9 ;  /* 0x0000000900057202 */ /* 0x000fe20000000f00 */
[----:B------:R-:W-:Y:S01]  /*0330*/  IMAD.MOV.U32 R7, RZ, RZ, 0x4 ;  /* 0x00000004ff077424 */ /* 0x000fe200078e00ff */
[----:B------:R0:W4:Y:S04]  /*0340*/  LDG.E R21, desc[UR16][R10.64] ;  /* 0x000000100a157981 */ /* 0x000128000c1e1900 */
[----:B------:R-:W2:Y:S01]  /*0350*/  LDG.E R24, desc[UR16][R4.64+-0x10] ;  /* 0xfffff01004187981 */ /* 0x000ea2000c1e1900 */
[----:B------:R-:W-:-:S03]  /*0360*/  IMAD.WIDE R12, R16, R13, UR6 ;  /* 0x00000006100c7e25 */ /* 0x000fc6000f8e020d */
[----:B------:R-:W3:Y:S01]  /*0370*/  LDG.E R22, desc[UR16][R4.64+-0xc] ;  /* 0xfffff41004167981 */ /* 0x000ee2000c1e1900 */
[----:B-1----:R-:W-:Y:S01]  /*0380*/  HFMA2 R27, -RZ, RZ, 0, 2.384185791015625e-07 ;  /* 0x00000004ff1b7431 */ /* 0x002fe200000001ff */
[----:B------:R-:W-:Y:S02]  /*0390*/  MOV R9, 0x4 ;  /* 0x0000000400097802 */ /* 0x000fe40000000f00 */
[----:B------:R-:W4:Y:S01]  /*03a0*/  LDG.E R20, desc[UR16][R4.64+-0x8] ;  /* 0xfffff81004147981 */ /* 0x000f22000c1e1900 */
[----:B------:R-:W-:-:S03]  /*03b0*/  IMAD.WIDE R6, R16, R7, UR8 ;  /* 0x0000000810067e25 */ /* 0x000fc6000f8e0207 */
[----:B------:R1:W4:Y:S01]  /*03c0*/  LDG.E R19, desc[UR16][R12.64] ;  /* 0x000000100c137981 */ /* 0x000322000c1e1900 */
[----:B------:R-:W-:-:S03]  /*03d0*/  IMAD.WIDE R8, R16, R9, UR10 ;  /* 0x0000000a10087e25 */ /* 0x000fc6000f8e0209 */
[----:B------:R-:W4:Y:S01]  /*03e0*/  LDG.E R18, desc[UR16][R4.64+-0x4] ;  /* 0xfffffc1004127981 */ /* 0x000f22000c1e1900 */
[----:B------:R-:W-:Y:S01]  /*03f0*/  MOV R29, 0x4 ;  /* 0x00000004001d7802 */ /* 0x000fe20000000f00 */
[C---:B0-----:R-:W-:Y:S02]  /*0400*/  IMAD.WIDE R10, R16.reuse, R27, UR12 ;  /* 0x0000000c100a7e25 */ /* 0x041fe4000f8e021b */
[----:B------:R0:W4:Y:S04]  /*0410*/  LDG.E R6, desc[UR16][R6.64] ;  /* 0x0000001006067981 */ /* 0x000128000c1e1900 */
[----:B------:R-:W4:Y:S01]  /*0420*/  LDG.E R25, desc[UR16][R4.64] ;  /* 0x0000001004197981 */ /* 0x000f22000c1e1900 */
[----:B-1----:R-:W-:-:S03]  /*0430*/  IMAD.WIDE R12, R16, R29, UR14 ;  /* 0x0000000e100c7e25 */ /* 0x002fc6000f8e021d */
[----:B------:R1:W4:Y:S04]  /*0440*/  LDG.E R9, desc[UR16][R8.64] ;  /* 0x0000001008097981 */ /* 0x000328000c1e1900 */
[----:B------:R-:W4:Y:S04]  /*0450*/  LDG.E R26, desc[UR16][R4.64+0x4] ;  /* 0x00000410041a7981 */ /* 0x000f28000c1e1900 */
[----:B------:R-:W4:Y:S04]  /*0460*/  LDG.E R10, desc[UR16][R10.64] ;  /* 0x000000100a0a7981 */ /* 0x000f28000c1e1900 */
[----:B------:R-:W4:Y:S04]  /*0470*/  LDG.E R27, desc[UR16][R4.64+0x8] ;  /* 0x00000810041b7981 */ /* 0x000f28000c1e1900 */
[----:B------:R-:W4:Y:S04]  /*0480*/  LDG.E R12, desc[UR16][R12.64] ;  /* 0x000000100c0c7981 */ /* 0x000f28000c1e1900 */
[----:B------:R-:W4:Y:S01]  /*0490*/  LDG.E R29, desc[UR16][R4.64+0xc] ;  /* 0x00000c10041d7981 */ /* 0x000f22000c1e1900 */
[----:B------:R-:W-:-:S04]  /*04a0*/  UIADD3 UR4, UPT, UPT, UR4, 0x8, URZ ;  /* 0x0000000804047890 */ /* 0x000fc8000fffe0ff */
[----:B------:R-:W-:Y:S01]  /*04b0*/  UISETP.NE.AND UP0, UPT, UR4, URZ, UPT ;  /* 0x000000ff0400728c */ /* 0x000fe2000bf05270 */
[----:B0-----:R-:W-:Y:S02]  /*04c0*/  MOV R7, UR18 ;  /* 0x0000001200077c02 */ /* 0x001fe40008000f00 */
[----:B-1----:R-:W-:-:S03]  /*04d0*/  IADD3 R8, P0, PT, R4, 0x20, RZ ;  /* 0x0000002004087810 */ /* 0x002fc60007f1e0ff */
[----:B------:R-:W-:Y:S02]  /*04e0*/  IMAD R16, R7, 0x8, R16 ;  /* 0x0000000807107824 */ /* 0x000fe400078e0210 */
[----:B--2--5:R-:W-:-:S04]  /*04f0*/  FFMA R17, R24, R14, R17 ;  /* 0x0000000e18117223 */ /* 0x024fc80000000011 */
[----:B---3--:R-:W-:-:S04]  /*0500*/  FFMA R17, R22, R23, R17 ;  /* 0x0000001716117223 */ /* 0x008fc80000000011 */
[----:B----4-:R-:W-:-:S04]  /*0510*/  FFMA R17, R20, R21, R17 ;  /* 0x0000001514117223 */ /* 0x010fc80000000011 */
[----:B------:R-:W-:-:S04]  /*0520*/  FFMA R18, R18, R19, R17 ;  /* 0x0000001312127223 */ /* 0x000fc80000000011 */
[----:B------:R-:W-:-:S04]  /*0530*/  FFMA R25, R25, R6, R18 ;  /* 0x0000000619197223 */ /* 0x000fc80000000012 */
[----:B------:R-:W-:Y:S01]  /*0540*/  FFMA R26, R26, R9, R25 ;  /* 0x000000091a1a7223 */ /* 0x000fe20000000019 */
[----:B------:R-:W-:-:S03]  /*0550*/  IADD3.X R9, PT, PT, RZ, R5, RZ, P0, !PT ;  /* 0x00000005ff097210 */ /* 0x000fc600007fe4ff */
[----:B------:R-:W-:-:S04]  /*0560*/  FFMA R10, R27, R10, R26 ;  /* 0x0000000a1b0a7223 */ /* 0x000fc8000000001a */
[----:B------:R-:W-:Y:S01]  /*0570*/  FFMA R17, R29, R12, R10 ;  /* 0x0000000c1d117223 */ /* 0x000fe2000000000a */
[----:B------:R-:W-:Y:S06]  /*0580*/  BRA.U UP0, `(.L_x_1) ;  /* 0xfffffffd002c7547 */ /* 0x000fec000b83ffff */
[----:B------:R-:W-:-:S12]  /*0590*/  ULOP3.LUT UR4, UR18, 0x7ffffff8, URZ, 0xc0, !UPT ;  /* 0x7ffffff812047892 */ /* 0x000fd8000f8ec0ff */
.L_x_0:
[----:B------:R-:W-:-:S04]  /*05a0*/  ULOP3.LUT UR6, UR18, 0x7, URZ, 0xc0, !UPT ;  /* 0x0000000712067892 */ /* 0x000fc8000f8ec0ff */
[----:B------:R-:W-:-:S09]  /*05b0*/  UISETP.NE.AND UP0, UPT, UR6, URZ, UPT ;  /* 0x000000ff0600728c */ /* 0x000fd2000bf05270 */
[----:B------:R-:W-:Y:S05]  /*05c0*/  BRA.U !UP0, `(.L_x_2) ;  /* 0x0000000508387547 */ /* 0x000fea000b800000 */
[----:B------:R-:W-:Y:S02]  /*05d0*/  UISETP.GE.U32.AND UP0, UPT, UR6, 0x4, UPT ;  /* 0x000000040600788c */ /* 0x000fe4000bf06070 */
[----:B------:R-:W-:-:S04]  /*05e0*/  ULOP3.LUT UR5, UR18, 0x3, URZ, 0xc0, !UPT ;  /* 0x0000000312057892 */ /* 0x000fc8000f8ec0ff */
[----:B------:R-:W-:-:S03]  /*05f0*/  UISETP.NE.AND UP1, UPT, UR5, URZ, UPT ;  /* 0x000000ff0500728c */ /* 0x000fc6000bf25270 */
[----:B------:R-:W-:Y:S08]  /*0600*/  BRA.U !UP0, `(.L_x_3) ;  /* 0x00000001087c7547 */ /* 0x000ff0000b800000 */
[----:B------:R-:W0:Y:S01]  /*0610*/  LDC.64 R6, c[0x0][0x388] ;  /* 0x0000e200ff067b82 */ /* 0x000e220000000a00 */
[----:B------:R-:W1:Y:S01]  /*0620*/  LDCU.64 UR6, c[0x0][0x380] ;  /* 0x00007000ff0677ac */ /* 0x000e620008000a00 */
[----:B------:R-:W-:Y:S02]  /*0630*/  MOV R11, UR4 ;  /* 0x00000004000b7c02 */ /* 0x000fe40008000f00 */
[C---:B------:R-:W-:Y:S02]  /*0640*/  IADD3 R5, PT, PT, R15.reuse, UR4, RZ ;  /* 0x000000040f057c10 */ /* 0x040fe4000fffe0ff */
[----:B------:R-:W-:Y:S01]  /*0650*/  IADD3 R12, P0, PT, R15, UR4, RZ ;  /* 0x000000040f0c7c10 */ /* 0x000fe2000ff1e0ff */
[----:B------:R-:W-:Y:S01]  /*0660*/  IMAD R11, R11, UR18, R0 ;  /* 0x000000120b0b7c24 */ /* 0x000fe2000f8e0200 */
[----:B------:R-:W2:Y:S01]  /*0670*/  LDC.64 R8, c[0x0][0x380] ;  /* 0x0000e000ff087b82 */ /* 0x000ea20000000a00 */
[----:B------:R-:W-:Y:S02]  /*0680*/  MOV R13, UR18 ;  /* 0x00000012000d7c02 */ /* 0x000fe40008000f00 */
[----:B------:R-:W-:Y:S01]  /*0690*/  MOV R19, UR18 ;  /* 0x0000001200137c02 */ /* 0x000fe20008000f00 */
[----:B0-----:R-:W-:Y:S01]  /*06a0*/  IMAD.WIDE R6, R11, 0x4, R6 ;  /* 0x000000040b067825 */ /* 0x001fe200078e0206 */
[----:B------:R-:W-:-:S05]  /*06b0*/  MOV R11, UR18 ;  /* 0x00000012000b7c02 */ /* 0x000fca0008000f00 */
[----:B------:R-:W-:Y:S02]  /*06c0*/  IMAD.WIDE R10, R11, 0x4, R6 ;  /* 0x000000040b0a7825 */ /* 0x000fe400078e0206 */
[----:B------:R-:W3:Y:S02]  /*06d0*/  LDG.E R6, desc[UR16][R6.64] ;  /* 0x0000001006067981 */ /* 0x000ee4000c1e1900 */
[----:B--2---:R-:W-:Y:S01]  /*06e0*/  IMAD.WIDE.U32 R8, R5, 0x4, R8 ;  /* 0x0000000405087825 */ /* 0x004fe200078e0008 */
[----:B------:R-:W-:Y:S01]  /*06f0*/  IADD3.X R5, PT, PT, RZ, RZ, RZ, P0, !PT ;  /* 0x000000ffff057210 */ /* 0x000fe200007fe4ff */
[----:B------:R-:W2:Y:S01]  /*0700*/  LDG.E R14, desc[UR16][R10.64] ;  /* 0x000000100a0e7981 */ /* 0x000ea2000c1e1900 */
[----:B-1----:R-:W-:-:S03]  /*0710*/  LEA R4, P0, R12, UR6, 0x2 ;  /* 0x000000060c047c11 */ /* 0x002fc6000f8010ff */
[----:B------:R-:W3:Y:S01]  /*0720*/  LDG.E R8, desc[UR16][R8.64] ;  /* 0x0000001008087981 */ /* 0x000ee2000c1e1900 */
[----:B------:R-:W-:Y:S01]  /*0730*/  LEA.HI.X R5, R12, UR7, R5, 0x2, P0 ;  /* 0x000000070c057c11 */ /* 0x000fe200080f1405 */
[----:B------:R-:W-:-:S04]  /*0740*/  IMAD.WIDE R12, R13, 0x4, R10 ;  /* 0x000000040d0c7825 */ /* 0x000fc800078e020a */
[----:B------:R-:W2:Y:S01]  /*0750*/  LDG.E R21, desc[UR16][R4.64+0x4] ;  /* 0x0000041004157981 */ /* 0x000ea2000c1e1900 */
[----:B------:R-:W-:-:S03]  /*0760*/  IMAD.WIDE R18, R19, 0x4, R12 ;  /* 0x0000000413127825 */ /* 0x000fc600078e020c */
[----:B------:R-:W4:Y:S04]  /*0770*/  LDG.E R16, desc[UR16][R12.64] ;  /* 0x000000100c107981 */ /* 0x000f28000c1e1900 */
[----:B------:R-:W4:Y:S04]  /*0780*/  LDG.E R23, desc[UR16][R4.64+0x8] ;  /* 0x0000081004177981 */ /* 0x000f28000c1e1900 */
[----:B------:R-:W4:Y:S04]  /*0790*/  LDG.E R25, desc[UR16][R4.64+0xc] ;  /* 0x00000c1004197981 */ /* 0x000f28000c1e1900 */
[----:B------:R-:W4:Y:S01]  /*07a0*/  LDG.E R18, desc[UR16][R18.64] ;  /* 0x0000001012127981 */ /* 0x000f22000c1e1900 */
[----:B------:R-:W-:Y:S01]  /*07b0*/  UIADD3 UR4, UPT, UPT, UR4, 0x4, URZ ;  /* 0x0000000404047890 */ /* 0x000fe2000fffe0ff */
[----:B---3-5:R-:W-:-:S04]  /*07c0*/  FFMA R8, R8, R6, R17 ;  /* 0x0000000608087223 */ /* 0x028fc80000000011 */
[----:B--2---:R-:W-:-:S04]  /*07d0*/  FFMA R8, R21, R14, R8 ;  /* 0x0000000e15087223 */ /* 0x004fc80000000008 */
[----:B----4-:R-:W-:-:S04]  /*07e0*/  FFMA R8, R23, R16, R8 ;  /* 0x0000001017087223 */ /* 0x010fc80000000008 */
[----:B------:R-:W-:-:S07]  /*07f0*/  FFMA R17, R25, R18, R8 ;  /* 0x0000001219117223 */ /* 0x000fce0000000008 */
.L_x_3:
[----:B------:R-:W-:Y:S05]  /*0800*/  BRA.U !UP1, `(.L_x_2) ;  /* 0x0000000109a87547 */ /* 0x000fea000b800000 */
[----:B------:R-:W-:Y:S01]  /*0810*/  UISETP.NE.AND UP0, UPT, UR5, 0x1, UPT ;  /* 0x000000010500788c */ /* 0x000fe2000bf05270 */
[----:B------:R-:W-:Y:S01]  /*0820*/  MOV R11, UR4 ;  /* 0x00000004000b7c02 */ /* 0x000fe20008000f00 */
[----:B------:R-:W-:Y:S02]  /*0830*/  ULOP3.LUT UR5, UR18, 0x1, URZ, 0xc0, !UPT ;  /* 0x0000000112057892 */ /* 0x000fe4000f8ec0ff */
[----:B------:R-:W-:Y:S02]  /*0840*/  IMAD.U32 R19, RZ, RZ, UR18 ;  /* 0x00000012ff137e24 */ /* 0x000fe4000f8e00ff */
[----:B------:R-:W-:Y:S01]  /*0850*/  UISETP.NE.U32.AND UP1, UPT, UR5, 0x1, UPT ;  /* 0x000000010500788c */ /* 0x000fe2000bf25070 */
[----:B------:R-:W-:-:S04]  /*0860*/  PLOP3.LUT P1, PT, PT, PT, UP0, 0x80, 0x8 ;  /* 0x000000000008781c */ /* 0x000fc80003f2f008 */
[----:B------:R-:W0:Y:S01]  /*0870*/  @UP0 LDCU.128 UR8, c[0x0][0x380] ;  /* 0x00007000ff0807ac */ /* 0x000e220008000c00 */
[----:B------:R-:W-:Y:S01]  /*0880*/  PLOP3.LUT P0, PT, PT, PT, UP1, 0x80, 0x8 ;  /* 0x000000000008781c */ /* 0x000fe20003f0f018 */
[----:B------:R-:W1:Y:S04]  /*0890*/  @UP0 LDCU.64 UR6, c[0x0][0x380] ;  /* 0x00007000ff0607ac */ /* 0x000e680008000a00 */
[----:B------:R-:W2:Y:S03]  /*08a0*/  @!UP1 LDCU.128 UR12, c[0x0][0x380] ;  /* 0x00007000ff0c97ac */ /* 0x000ea60008000c00 */
[C---:B------:R-:W-:Y:S01]  /*08b0*/  @P1 VIADD R5, R15.reuse, UR4 ;  /* 0x000000040f051c36 */ /* 0x040fe20008000000 */
[----:B------:R-:W-:Y:S01]  /*08c0*/  @P1 IADD3 R10, P2, PT, R15, UR4, RZ ;  /* 0x000000040f0a1c10 */ /* 0x000fe2000ff5e0ff */
[----:B------:R-:W-:Y:S01]  /*08d0*/  @UP0 UIADD3 UR4, UPT, UPT, UR4, 0x2, URZ ;  /* 0x0000000204040890 */ /* 0x000fe2000fffe0ff */
[----:B0-----:R-:W-:-:S02]  /*08e0*/  MOV R8, UR8 ;  /* 0x0000000800087c02 */ /* 0x001fc40008000f00 */
[----:B------:R-:W-:Y:S02]  /*08f0*/  MOV R9, UR9 ;  /* 0x0000000900097c02 */ /* 0x000fe40008000f00 */
[----:B------:R-:W-:Y:S02]  /*0900*/  MOV R6, UR10 ;  /* 0x0000000a00067c02 */ /* 0x000fe40008000f00 */
[----:B------:R-:W-:Y:S01]  /*0910*/  MOV R7, UR11 ;  /* 0x0000000b00077c02 */ /* 0x000fe20008000f00 */
[----:B------:R-:W-:-:S04]  /*0920*/  @P1 IMAD.WIDE.U32 R8, R5, 0x4, R8 ;  /* 0x0000000405081825 */ /* 0x000fc800078e0008 */
[----:B------:R-:W-:Y:S01]  /*0930*/  @P1 IMAD R5, R11, UR18, R0 ;  /* 0x000000120b051c24 */ /* 0x000fe2000f8e0200 */
[----:B------:R-:W-:Y:S01]  /*0940*/  @P1 IADD3.X R11, PT, PT, RZ, RZ, RZ, P2, !PT ;  /* 0x000000ffff0b1210 */ /* 0x000fe200017fe4ff */
[----:B------:R-:W3:Y:S01]  /*0950*/  @P1 LDG.E R8, desc[UR16][R8.64] ;  /* 0x0000001008081981 */ /* 0x000ee2000c1e1900 */
[C---:B-1----:R-:W-:Y:S01]  /*0960*/  @P1 LEA R4, P2, R10.reuse, UR6, 0x2 ;  /* 0x000000060a041c11 */ /* 0x042fe2000f8410ff */
[----:B------:R-:W-:Y:S01]  /*0970*/  @P1 IMAD.WIDE R6, R5, 0x4, R6 ;  /* 0x0000000405061825 */ /* 0x000fe200078e0206 */
[----:B------:R-:W-:Y:S02]  /*0980*/  MOV R21, UR4 ;  /* 0x0000000400157c02 */ /* 0x000fe40008000f00 */
[----:B------:R-:W-:Y:S02]  /*0990*/  @P1 LEA.HI.X R5, R10, UR7, R11, 0x2, P2 ;  /* 0x000000070a051c11 */ /* 0x000fe400090f140b */
[----:B--2---:R-:W-:Y:S01]  /*09a0*/  MOV R10, UR12 ;  /* 0x0000000c000a7c02 */ /* 0x004fe20008000f00 */
[----:B------:R-:W-:Y:S01]  /*09b0*/  @P1 IMAD.WIDE R18, R19, 0x4, R6 ;  /* 0x0000000413121825 */ /* 0x000fe200078e0206 */
[----:B------:R-:W-:Y:S01]  /*09c0*/  MOV R11, UR13 ;  /* 0x0000000d000b7c02 */ /* 0x000fe20008000f00 */
[----:B------:R-:W3:Y:S01]  /*09d0*/  @P1 LDG.E R6, desc[UR16][R6.64] ;  /* 0x0000001006061981 */ /* 0x000ee2000c1e1900 */
[----:B------:R-:W-:Y:S01]  /*09e0*/  @!P0 IADD3 R15, PT, PT, R15, UR4, RZ ;  /* 0x000000040f0f8c10 */ /* 0x000fe2000fffe0ff */
[----:B------:R-:W-:Y:S01]  /*09f0*/  @!P0 IMAD R21, R21, UR18, R0 ;  /* 0x0000001215158c24 */ /* 0x000fe2000f8e0200 */
[----:B------:R-:W-:Y:S01]  /*0a00*/  MOV R12, UR14 ;  /* 0x0000000e000c7c02 */ /* 0x000fe20008000f00 */
[----:B------:R-:W2:Y:S01]  /*0a10*/  @P1 LDG.E R18, desc[UR16][R18.64] ;  /* 0x0000001012121981 */ /* 0x000ea2000c1e1900 */
[----:B------:R-:W-:Y:S01]  /*0a20*/  MOV R13, UR15 ;  /* 0x0000000f000d7c02 */ /* 0x000fe20008000f00 */
[----:B------:R-:W-:-:S02]  /*0a30*/  @!P0 IMAD.WIDE.U32 R10, R15, 0x4, R10 ;  /* 0x000000040f0a8825 */ /* 0x000fc400078e000a */
[----:B------:R-:W2:Y:S02]  /*0a40*/  @P1 LDG.E R5, desc[UR16][R4.64+0x4] ;  /* 0x0000041004051981 */ /* 0x000ea4000c1e1900 */
[----:B------:R-:W-:Y:S02]  /*0a50*/  @!P0 IMAD.WIDE R12, R21, 0x4, R12 ;  /* 0x00000004150c8825 */ /* 0x000fe400078e020c */
[----:B------:R-:W4:Y:S04]  /*0a60*/  @!P0 LDG.E R10, desc[UR16][R10.64] ;  /* 0x000000100a0a8981 */ /* 0x000f28000c1e1900 */
[----:B------:R-:W4:Y:S01]  /*0a70*/  @!P0 LDG.E R12, desc[UR16][R12.64] ;  /* 0x000000100c0c8981 */ /* 0x000f22000c1e1900 */
[----:B---3-5:R-:W-:-:S04]  /*0a80*/  @P1 FFMA R8, R8, R6, R17 ;  /* 0x0000000608081223 */ /* 0x028fc80000000011 */
[----:B--2---:R-:W-:-:S04]  /*0a90*/  @P1 FFMA R17, R5, R18, R8 ;  /* 0x0000001205111223 */ /* 0x004fc80000000008 */
[----:B----4-:R-:W-:-:S07]  /*0aa0*/  @!P0 FFMA R17, R10, R12, R17 ;  /* 0x0000000c0a118223 */ /* 0x010fce0000000011 */
.L_x_2:
[----:B-----5:R-:W-:Y:S01]  /*0ab0*/  STG.E desc[UR16][R2.64], R17 ;  /* 0x0000001102007986 */ /* 0x020fe2000c101910 */
[----:B------:R-:W-:Y:S05]  /*0ac0*/  EXIT ;  /* 0x000000000000794d */ /* 0x000fea0003800000 */
.L_x_4:
[----:B------:R-:W-:-:S00]  /*0ad0*/  BRA `(.L_x_4) ;  /* 0xfffffffc00fc7947 */ /* 0x000fc0000383ffff */
[----:B------:R-:W-:-:S00]  /*0ae0*/  NOP ;  /* 0x0000000000007918 */ /* 0x000fc00000000000 */
        /* <DEDUP_REMOVED lines=9> */
.L_x_5:


//--------------------- .nv.shared.reserved.0     --------------------------
	.section	.nv.shared.reserved.0,"aw",@nobits
	.weak		__nv_reservedSMEM_offset_0_alias
	.size		__nv_reservedSMEM_offset_0_alias, 0, 64
	.other		__nv_reservedSMEM_offset_0_alias,@"STO_CUDA_RESERVED_SHARED STV_DEFAULT"
__nv_reservedSMEM_offset_0_alias:
	.zero		0
	.zero		64


//--------------------- .nv.constant0._Z6matmulPfS_S_i --------------------------
	.section	.nv.constant0._Z6matmulPfS_S_i,"a",@progbits
	.sectionflags	@""
	.align	4
.nv.constant0._Z6matmulPfS_S_i:
	.zero		924


//--------------------- SYMBOLS --------------------------

	.type		.nv.reservedSmem.offset0,@object
	.size		.nv.reservedSmem.offset0,0x4
